//
// Generated by NVIDIA NVVM Compiler
//
// Compiler Build ID: CL-36424714
// Cuda compilation tools, release 13.0, V13.0.88
// Based on NVVM 20.0.0
//

.version 9.0
.target sm_100
.address_size 64

	// .globl	_Z16coalesced_accessPfS_

.visible .entry _Z16coalesced_accessPfS_(
	.param .u64 .ptr .align 1 _Z16coalesced_accessPfS__param_0,
	.param .u64 .ptr .align 1 _Z16coalesced_accessPfS__param_1
)
{
	.reg .pred 	%p<2>;
	.reg .b32 	%r<5>;
	.reg .b32 	%f<3>;
	.reg .b64 	%rd<8>;

	ld.param.u64 	%rd1, [_Z16coalesced_accessPfS__param_0];
	ld.param.u64 	%rd2, [_Z16coalesced_accessPfS__param_1];
	mov.u32 	%r2, %ctaid.x;
	mov.u32 	%r3, %ntid.x;
	mov.u32 	%r4, %tid.x;
	mad.lo.s32 	%r1, %r2, %r3, %r4;
	setp.gt.s32 	%p1, %r1, 1048575;
	@%p1 bra 	$L__BB0_2;
	cvta.to.global.u64 	%rd3, %rd1;
	cvta.to.global.u64 	%rd4, %rd2;
	mul.wide.s32 	%rd5, %r1, 4;
	add.s64 	%rd6, %rd3, %rd5;
	ld.global.f32 	%f1, [%rd6];
	add.f32 	%f2, %f1, %f1;
	add.s64 	%rd7, %rd4, %rd5;
	st.global.f32 	[%rd7], %f2;
$L__BB0_2:
	ret;

}
	// .globl	_Z20non_coalesced_accessPfS_
.visible .entry _Z20non_coalesced_accessPfS_(
	.param .u64 .ptr .align 1 _Z20non_coalesced_accessPfS__param_0,
	.param .u64 .ptr .align 1 _Z20non_coalesced_accessPfS__param_1
)
{
	.reg .pred 	%p<2>;
	.reg .b32 	%r<6>;
	.reg .b32 	%f<3>;
	.reg .b64 	%rd<9>;

	ld.param.u64 	%rd1, [_Z20non_coalesced_accessPfS__param_0];
	ld.param.u64 	%rd2, [_Z20non_coalesced_accessPfS__param_1];
	mov.u32 	%r2, %ctaid.x;
	mov.u32 	%r3, %ntid.x;
	mov.u32 	%r4, %tid.x;
	mad.lo.s32 	%r1, %r2, %r3, %r4;
	setp.gt.s32 	%p1, %r1, 1048575;
	@%p1 bra 	$L__BB1_2;
	cvta.to.global.u64 	%rd3, %rd1;
	cvta.to.global.u64 	%rd4, %rd2;
	shl.b32 	%r5, %r1, 5;
	mul.wide.s32 	%rd5, %r5, 4;
	add.s64 	%rd6, %rd3, %rd5;
	ld.global.f32 	%f1, [%rd6];
	add.f32 	%f2, %f1, %f1;
	mul.wide.s32 	%rd7, %r1, 4;
	add.s64 	%rd8, %rd4, %rd7;
	st.global.f32 	[%rd8], %f2;
$L__BB1_2:
	ret;

}


// ===== COMPILED SASS (sm_100) =====

	.target	sm_100

	.elftype	@"ET_EXEC"


//--------------------- .note.nv.tkinfo           --------------------------
	.section	.note.nv.tkinfo,"",@"SHT_NOTE"
	.sectionflags	@"SHF_NOTE_NV_TKINFO"
	.tkinfo
        /*0018*/ 	.word	0x00000002
        /*0030*/ 	.string	""
        /*0030*/ 	.string	"ptxas"
        /*0030*/ 	.string	"Cuda compilation tools, release 13.0, V13.0.88"
        /*0030*/ 	.string	"Build cuda_13.0.r13.0/compiler.36424714_0"
        /*0030*/ 	.string	"-arch sm_100 -m 64 "



//--------------------- .note.nv.cuinfo           --------------------------
	.section	.note.nv.cuinfo,"",@"SHT_NOTE"
	.sectionflags	@"SHF_NOTE_NV_CUINFO"
        /*0018*/ 	.short	0x0002
        /*001a*/ 	.short	0x0064
        /*001c*/ 	.short	0x0082
	.zero		2


//--------------------- .nv.info                  --------------------------
	.section	.nv.info,"",@"SHT_CUDA_INFO"
	.align	4


	//----- nvinfo : EIATTR_REGCOUNT
	.align		4
        /*0000*/ 	.byte	0x04, 0x2f
        /*0002*/ 	.short	(.L_1 - .L_0)
	.align		4
.L_0:
        /*0004*/ 	.word	index@(_Z16coalesced_accessPfS_)
        /*0008*/ 	.word	0x0000000a


	//----- nvinfo : EIATTR_FRAME_SIZE
	.align		4
.L_1:
        /*000c*/ 	.byte	0x04, 0x11
        /*000e*/ 	.short	(.L_3 - .L_2)
	.align		4
.L_2:
        /*0010*/ 	.word	index@(_Z16coalesced_accessPfS_)
        /*0014*/ 	.word	0x00000000


	//----- nvinfo : EIATTR_REGCOUNT
	.align		4
.L_3:
        /*0018*/ 	.byte	0x04, 0x2f
        /*001a*/ 	.short	(.L_5 - .L_4)
	.align		4
.L_4:
        /*001c*/ 	.word	index@(_Z20non_coalesced_accessPfS_)
        /*0020*/ 	.word	0x0000000a


	//----- nvinfo : EIATTR_FRAME_SIZE
	.align		4
.L_5:
        /*0024*/ 	.byte	0x04, 0x11
        /*0026*/ 	.short	(.L_7 - .L_6)
	.align		4
.L_6:
        /*0028*/ 	.word	index@(_Z20non_coalesced_accessPfS_)
        /*002c*/ 	.word	0x00000000


	//----- nvinfo : EIATTR_MIN_STACK_SIZE
	.align		4
.L_7:
        /*0030*/ 	.byte	0x04, 0x12
        /*0032*/ 	.short	(.L_9 - .L_8)
	.align		4
.L_8:
        /*0034*/ 	.word	index@(_Z20non_coalesced_accessPfS_)
        /*0038*/ 	.word	0x00000000


	//----- nvinfo : EIATTR_MIN_STACK_SIZE
	.align		4
.L_9:
        /*003c*/ 	.byte	0x04, 0x12
        /*003e*/ 	.short	(.L_11 - .L_10)
	.align		4
.L_10:
        /*0040*/ 	.word	index@(_Z16coalesced_accessPfS_)
        /*0044*/ 	.word	0x00000000
.L_11:


//--------------------- .nv.compat                --------------------------
	.section	.nv.compat,"",@"SHT_CUDA_COMPAT_INFO"
	.align	4
        /*0000*/ 	.byte	0x02, 0x09, 0x00, 0x00, 0x02, 0x02, 0x01, 0x00, 0x02, 0x05, 0x05, 0x00, 0x03, 0x07, 0x01, 0x01
        /*0010*/ 	.byte	0x02, 0x03, 0x00, 0x00, 0x02, 0x06, 0x01, 0x00, 0x04, 0x0b, 0x08, 0x00, 0x09, 0x00, 0x00, 0x00
        /*0020*/ 	.byte	0x00, 0x00, 0x00, 0x00


//--------------------- .nv.info._Z20non_coalesced_accessPfS_ --------------------------
	.section	.nv.info._Z20non_coalesced_accessPfS_,"",@"SHT_CUDA_INFO"
	.sectionflags	@""
	.align	4


	//----- nvinfo : EIATTR_CUDA_API_VERSION
	.align		4
        /*0000*/ 	.byte	0x04, 0x37
        /*0002*/ 	.short	(.L_13 - .L_12)
.L_12:
        /*0004*/ 	.word	0x00000082


	//----- nvinfo : EIATTR_KPARAM_INFO
	.align		4
.L_13:
        /*0008*/ 	.byte	0x04, 0x17
        /*000a*/ 	.short	(.L_15 - .L_14)
.L_14:
        /*000c*/ 	.word	0x00000000
        /*0010*/ 	.short	0x0001
        /*0012*/ 	.short	0x0008
        /*0014*/ 	.byte	0x00, 0xf5, 0x21, 0x00


	//----- nvinfo : EIATTR_KPARAM_INFO
	.align		4
.L_15:
        /*0018*/ 	.byte	0x04, 0x17
        /*001a*/ 	.short	(.L_17 - .L_16)
.L_16:
        /*001c*/ 	.word	0x00000000
        /*0020*/ 	.short	0x0000
        /*0022*/ 	.short	0x0000
        /*0024*/ 	.byte	0x00, 0xf5, 0x21, 0x00


	//----- nvinfo : EIATTR_SPARSE_MMA_MASK
	.align		4
.L_17:
        /*0028*/ 	.byte	0x03, 0x50
        /*002a*/ 	.short	0x0000


	//----- nvinfo : EIATTR_MAXREG_COUNT
	.align		4
        /*002c*/ 	.byte	0x03, 0x1b
        /*002e*/ 	.short	0x00ff


	//----- nvinfo : EIATTR_MERCURY_ISA_VERSION
	.align		4
        /*0030*/ 	.byte	0x03, 0x5f
        /*0032*/ 	.short	0x0101


	//----- nvinfo : EIATTR_VRC_CTA_INIT_COUNT
	.align		4
        /*0034*/ 	.byte	0x02, 0x4a
	.zero		1
	.zero		1


	//----- nvinfo : EIATTR_EXIT_INSTR_OFFSETS
	.align		4
        /*0038*/ 	.byte	0x04, 0x1c
        /*003a*/ 	.short	(.L_19 - .L_18)


	//   ....[0]....
.L_18:
        /*003c*/ 	.word	0x00000060


	//   ....[1]....
        /*0040*/ 	.word	0x00000100


	//----- nvinfo : EIATTR_CBANK_PARAM_SIZE
	.align		4
.L_19:
        /*0044*/ 	.byte	0x03, 0x19
        /*0046*/ 	.short	0x0010


	//----- nvinfo : EIATTR_PARAM_CBANK
	.align		4
        /*0048*/ 	.byte	0x04, 0x0a
        /*004a*/ 	.short	(.L_21 - .L_20)
	.align		4
.L_20:
        /*004c*/ 	.word	index@(.nv.constant0._Z20non_coalesced_accessPfS_)
        /*0050*/ 	.short	0x0380
        /*0052*/ 	.short	0x0010


	//----- nvinfo : EIATTR_SW_WAR
	.align		4
.L_21:
        /*0054*/ 	.byte	0x04, 0x36
        /*0056*/ 	.short	(.L_23 - .L_22)
.L_22:
        /*0058*/ 	.word	0x00000008
.L_23:


//--------------------- .nv.info._Z16coalesced_accessPfS_ --------------------------
	.section	.nv.info._Z16coalesced_accessPfS_,"",@"SHT_CUDA_INFO"
	.sectionflags	@""
	.align	4


	//----- nvinfo : EIATTR_CUDA_API_VERSION
	.align		4
        /*0000*/ 	.byte	0x04, 0x37
        /*0002*/ 	.short	(.L_25 - .L_24)
.L_24:
        /*0004*/ 	.word	0x00000082


	//----- nvinfo : EIATTR_KPARAM_INFO
	.align		4
.L_25:
        /*0008*/ 	.byte	0x04, 0x17
        /*000a*/ 	.short	(.L_27 - .L_26)
.L_26:
        /*000c*/ 	.word	0x00000000
        /*0010*/ 	.short	0x0001
        /*0012*/ 	.short	0x0008
        /*0014*/ 	.byte	0x00, 0xf5, 0x21, 0x00


	//----- nvinfo : EIATTR_KPARAM_INFO
	.align		4
.L_27:
        /*0018*/ 	.byte	0x04, 0x17
        /*001a*/ 	.short	(.L_29 - .L_28)
.L_28:
        /*001c*/ 	.word	0x00000000
        /*0020*/ 	.short	0x0000
        /*0022*/ 	.short	0x0000
        /*0024*/ 	.byte	0x00, 0xf5, 0x21, 0x00


	//----- nvinfo : EIATTR_SPARSE_MMA_MASK
	.align		4
.L_29:
        /*0028*/ 	.byte	0x03, 0x50
        /*002a*/ 	.short	0x0000


	//----- nvinfo : EIATTR_MAXREG_COUNT
	.align		4
        /*002c*/ 	.byte	0x03, 0x1b
        /*002e*/ 	.short	0x00ff


	//----- nvinfo : EIATTR_MERCURY_ISA_VERSION
	.align		4
        /*0030*/ 	.byte	0x03, 0x5f
        /*0032*/ 	.short	0x0101


	//----- nvinfo : EIATTR_VRC_CTA_INIT_COUNT
	.align		4
        /*0034*/ 	.byte	0x02, 0x4a
	.zero		1
	.zero		1


	//----- nvinfo : EIATTR_EXIT_INSTR_OFFSETS
	.align		4
        /*0038*/ 	.byte	0x04, 0x1c
        /*003a*/ 	.short	(.L_31 - .L_30)


	//   ....[0]....
.L_30:
        /*003c*/ 	.word	0x00000060


	//   ....[1]....
        /*0040*/ 	.word	0x000000f0


	//----- nvinfo : EIATTR_CBANK_PARAM_SIZE
	.align		4
.L_31:
        /*0044*/ 	.byte	0x03, 0x19
        /*0046*/ 	.short	0x0010


	//----- nvinfo : EIATTR_PARAM_CBANK
	.align		4
        /*0048*/ 	.byte	0x04, 0x0a
        /*004a*/ 	.short	(.L_33 - .L_32)
	.align		4
.L_32:
        /*004c*/ 	.word	index@(.nv.constant0._Z16coalesced_accessPfS_)
        /*0050*/ 	.short	0x0380
        /*0052*/ 	.short	0x0010


	//----- nvinfo : EIATTR_SW_WAR
	.align		4
.L_33:
        /*0054*/ 	.byte	0x04, 0x36
        /*0056*/ 	.short	(.L_35 - .L_34)
.L_34:
        /*0058*/ 	.word	0x00000008
.L_35:


//--------------------- .nv.callgraph             --------------------------
	.section	.nv.callgraph,"",@"SHT_CUDA_CALLGRAPH"
	.align	4
	.sectionentsize	8
	.align		4
        /*0000*/ 	.word	0x00000000
	.align		4
        /*0004*/ 	.word	0xffffffff
	.align		4
        /*0008*/ 	.word	0x00000000
	.align		4
        /*000c*/ 	.word	0xfffffffe
	.align		4
        /*0010*/ 	.word	0x00000000
	.align		4
        /*0014*/ 	.word	0xfffffffd
	.align		4
        /*0018*/ 	.word	0x00000000
	.align		4
        /*001c*/ 	.word	0xfffffffc


//--------------------- .text._Z20non_coalesced_accessPfS_ --------------------------
	.section	.text._Z20non_coalesced_accessPfS_,"ax",@progbits
	.align	128
        .global         _Z20non_coalesced_accessPfS_
        .type           _Z20non_coalesced_accessPfS_,@function
        .size           _Z20non_coalesced_accessPfS_,(.L_x_2 - _Z20non_coalesced_accessPfS_)
        .other          _Z20non_coalesced_accessPfS_,@"STO_CUDA_ENTRY STV_DEFAULT"
_Z20non_coalesced_accessPfS_:
.text._Z20non_coalesced_accessPfS_:
[----:B------:R-:W-:Y:S01]  /*0000*/  LDC R1, c[0x0][0x37c] ;  /* 0x0000df00ff017b82 */ /* 0x000fe20000000800 */
[----:B------:R-:W0:Y:S07]  /*0010*/  S2R R0, SR_TID.X ;  /* 0x0000000000007919 */ /* 0x000e2e0000002100 */
[----:B------:R-:W0:Y:S08]  /*0020*/  S2UR UR4, SR_CTAID.X ;  /* 0x00000000000479c3 */ /* 0x000e300000002500 */
[----:B------:R-:W0:Y:S02]  /*0030*/  LDC R7, c[0x0][0x360] ;  /* 0x0000d800ff077b82 */ /* 0x000e240000000800 */
[----:B0-----:R-:W-:-:S05]  /*0040*/  IMAD R7, R7, UR4, R0 ;  /* 0x0000000407077c24 */ /* 0x001fca000f8e0200 */
[----:B------:R-:W-:-:S13]  /*0050*/  ISETP.GT.AND P0, PT, R7, 0xfffff, PT ;  /* 0x000fffff0700780c */ /* 0x000fda0003f04270 */
[----:B------:R-:W-:Y:S05]  /*0060*/  @P0 EXIT ;  /* 0x000000000000094d */ /* 0x000fea0003800000 */
[----:B------:R-:W0:Y:S01]  /*0070*/  LDC.64 R2, c[0x0][0x380] ;  /* 0x0000e000ff027b82 */ /* 0x000e220000000a00 */
[----:B------:R-:W1:Y:S01]  /*0080*/  LDCU.64 UR4, c[0x0][0x358] ;  /* 0x00006b00ff0477ac */ /* 0x000e620008000a00 */
[----:B------:R-:W-:-:S05]  /*0090*/  SHF.L.U32 R5, R7, 0x5, RZ ;  /* 0x0000000507057819 */ /* 0x000fca00000006ff */
[----:B0-----:R-:W-:Y:S02]  /*00a0*/  IMAD.WIDE R2, R5, 0x4, R2 ;  /* 0x0000000405027825 */ /* 0x001fe400078e0202 */
[----:B------:R-:W0:Y:S04]  /*00b0*/  LDC.64 R4, c[0x0][0x388] ;  /* 0x0000e200ff047b82 */ /* 0x000e280000000a00 */
[----:B-1----:R-:W2:Y:S01]  /*00c0*/  LDG.E R2, desc[UR4][R2.64] ;  /* 0x0000000402027981 */ /* 0x002ea2000c1e1900 */
[----:B0-----:R-:W-:-:S04]  /*00d0*/  IMAD.WIDE R4, R7, 0x4, R4 ;  /* 0x0000000407047825 */ /* 0x001fc800078e0204 */
[----:B--2---:R-:W-:-:S05]  /*00e0*/  FADD R7, R2, R2 ;  /* 0x0000000202077221 */ /* 0x004fca0000000000 */
[----:B------:R-:W-:Y:S01]  /*00f0*/  STG.E desc[UR4][R4.64], R7 ;  /* 0x0000000704007986 */ /* 0x000fe2000c101904 */
[----:B------:R-:W-:Y:S05]  /*0100*/  EXIT ;  /* 0x000000000000794d */ /* 0x000fea0003800000 */
.L_x_0:
[----:B------:R-:W-:-:S00]  /*0110*/  BRA `(.L_x_0) ;  /* 0xfffffffc00fc7947 */ /* 0x000fc0000383ffff */
[----:B------:R-:W-:-:S00]  /*0120*/  NOP ;  /* 0x0000000000007918 */ /* 0x000fc00000000000 */
        /* <DEDUP_REMOVED lines=13> */
.L_x_2:


//--------------------- .text._Z16coalesced_accessPfS_ --------------------------
	.section	.text._Z16coalesced_accessPfS_,"ax",@progbits
	.align	128
        .global         _Z16coalesced_accessPfS_
        .type           _Z16coalesced_accessPfS_,@function
        .size           _Z16coalesced_accessPfS_,(.L_x_3 - _Z16coalesced_accessPfS_)
        .other          _Z16coalesced_accessPfS_,@"STO_CUDA_ENTRY STV_DEFAULT"
_Z16coalesced_accessPfS_:
.text._Z16coalesced_accessPfS_:
        /* <DEDUP_REMOVED lines=8> */
[----:B------:R-:W1:Y:S07]  /*0080*/  LDCU.64 UR4, c[0x0][0x358] ;  /* 0x00006b00ff0477ac */ /* 0x000e6e0008000a00 */
[----:B------:R-:W2:Y:S01]  /*0090*/  LDC.64 R4, c[0x0][0x388] ;  /* 0x0000e200ff047b82 */ /* 0x000ea20000000a00 */
[----:B0-----:R-:W-:-:S06]  /*00a0*/  IMAD.WIDE R2, R7, 0x4, R2 ;  /* 0x0000000407027825 */ /* 0x001fcc00078e0202 */
[----:B-1----:R-:W3:Y:S01]  /*00b0*/  LDG.E R2, desc[UR4][R2.64] ;  /* 0x0000000402027981 */ /* 0x002ee2000c1e1900 */
[----:B--2---:R-:W-:-:S04]  /*00c0*/  IMAD.WIDE R4, R7, 0x4, R4 ;  /* 0x0000000407047825 */ /* 0x004fc800078e0204 */
[----:B---3--:R-:W-:-:S05]  /*00d0*/  FADD R7, R2, R2 ;  /* 0x0000000202077221 */ /* 0x008fca0000000000 */
[----:B------:R-:W-:Y:S01]  /*00e0*/  STG.E desc[UR4][R4.64], R7 ;  /* 0x0000000704007986 */ /* 0x000fe2000c101904 */
[----:B------:R-:W-:Y:S05]  /*00f0*/  EXIT ;  /* 0x000000000000794d */ /* 0x000fea0003800000 */
.L_x_1:
        /* <DEDUP_REMOVED lines=16> */
.L_x_3:


//--------------------- .nv.shared.reserved.0     --------------------------
	.section	.nv.shared.reserved.0,"aw",@nobits
	.weak		__nv_reservedSMEM_offset_0_alias
	.size		__nv_reservedSMEM_offset_0_alias, 0, 64
	.other		__nv_reservedSMEM_offset_0_alias,@"STO_CUDA_RESERVED_SHARED STV_DEFAULT"
__nv_reservedSMEM_offset_0_alias:
	.zero		0
	.zero		64


//--------------------- .nv.constant0._Z20non_coalesced_accessPfS_ --------------------------
	.section	.nv.constant0._Z20non_coalesced_accessPfS_,"a",@progbits
	.sectionflags	@""
	.align	4
.nv.constant0._Z20non_coalesced_accessPfS_:
	.zero		912


//--------------------- .nv.constant0._Z16coalesced_accessPfS_ --------------------------
	.section	.nv.constant0._Z16coalesced_accessPfS_,"a",@progbits
	.sectionflags	@""
	.align	4
.nv.constant0._Z16coalesced_accessPfS_:
	.zero		912


//--------------------- SYMBOLS --------------------------

	.type		.nv.reservedSmem.offset0,@object
	.size		.nv.reservedSmem.offset0,0x4
